//
// Generated by NVIDIA NVVM Compiler
//
// Compiler Build ID: CL-36424714
// Cuda compilation tools, release 13.0, V13.0.88
// Based on NVVM 20.0.0
//

.version 9.0
.target sm_100
.address_size 64

	// .globl	_Z6kernelPiS_Pfi

.visible .entry _Z6kernelPiS_Pfi(
	.param .u64 .ptr .align 1 _Z6kernelPiS_Pfi_param_0,
	.param .u64 .ptr .align 1 _Z6kernelPiS_Pfi_param_1,
	.param .u64 .ptr .align 1 _Z6kernelPiS_Pfi_param_2,
	.param .u32 _Z6kernelPiS_Pfi_param_3
)
{
	.reg .pred 	%p<2>;
	.reg .b32 	%r<8>;
	.reg .b32 	%f<2>;
	.reg .b64 	%rd<11>;
	.reg .b64 	%fd<5>;

	ld.param.u64 	%rd1, [_Z6kernelPiS_Pfi_param_0];
	ld.param.u64 	%rd2, [_Z6kernelPiS_Pfi_param_1];
	ld.param.u64 	%rd3, [_Z6kernelPiS_Pfi_param_2];
	ld.param.u32 	%r2, [_Z6kernelPiS_Pfi_param_3];
	mov.u32 	%r3, %ctaid.x;
	mov.u32 	%r4, %ntid.x;
	mov.u32 	%r5, %tid.x;
	mad.lo.s32 	%r1, %r3, %r4, %r5;
	setp.ge.s32 	%p1, %r1, %r2;
	@%p1 bra 	$L__BB0_2;
	cvta.to.global.u64 	%rd4, %rd1;
	cvta.to.global.u64 	%rd5, %rd2;
	cvta.to.global.u64 	%rd6, %rd3;
	mul.wide.s32 	%rd7, %r1, 4;
	add.s64 	%rd8, %rd4, %rd7;
	st.global.u32 	[%rd8], %r1;
	add.s64 	%rd9, %rd5, %rd7;
	add.s32 	%r6, %r1, 1370;
	st.global.u32 	[%rd9], %r6;
	cvt.rn.f64.s32 	%fd1, %r6;
	ld.global.u32 	%r7, [%rd8];
	cvt.rn.f64.s32 	%fd2, %r7;
	add.f64 	%fd3, %fd2, 0d3FE0000000000000;
	div.rn.f64 	%fd4, %fd1, %fd3;
	cvt.rn.f32.f64 	%f1, %fd4;
	add.s64 	%rd10, %rd6, %rd7;
	st.global.f32 	[%rd10], %f1;
$L__BB0_2:
	ret;

}


// ===== COMPILED SASS (sm_100) =====

	.target	sm_100

	.elftype	@"ET_EXEC"


//--------------------- .note.nv.tkinfo           --------------------------
	.section	.note.nv.tkinfo,"",@"SHT_NOTE"
	.sectionflags	@"SHF_NOTE_NV_TKINFO"
	.tkinfo
        /*0018*/ 	.word	0x00000002
        /*0030*/ 	.string	""
        /*0030*/ 	.string	"ptxas"
        /*0030*/ 	.string	"Cuda compilation tools, release 13.0, V13.0.88"
        /*0030*/ 	.string	"Build cuda_13.0.r13.0/compiler.36424714_0"
        /*0030*/ 	.string	"-arch sm_100 -m 64 "



//--------------------- .note.nv.cuinfo           --------------------------
	.section	.note.nv.cuinfo,"",@"SHT_NOTE"
	.sectionflags	@"SHF_NOTE_NV_CUINFO"
        /*0018*/ 	.short	0x0002
        /*001a*/ 	.short	0x0064
        /*001c*/ 	.short	0x0082
	.zero		2


//--------------------- .nv.info                  --------------------------
	.section	.nv.info,"",@"SHT_CUDA_INFO"
	.align	4


	//----- nvinfo : EIATTR_REGCOUNT
	.align		4
        /*0000*/ 	.byte	0x04, 0x2f
        /*0002*/ 	.short	(.L_1 - .L_0)
	.align		4
.L_0:
        /*0004*/ 	.word	index@(_Z6kernelPiS_Pfi)
        /*0008*/ 	.word	0x00000019


	//----- nvinfo : EIATTR_FRAME_SIZE
	.align		4
.L_1:
        /*000c*/ 	.byte	0x04, 0x11
        /*000e*/ 	.short	(.L_3 - .L_2)
	.align		4
.L_2:
        /*0010*/ 	.word	index@($__internal_0_$__cuda_sm20_div_rn_f64_full)
        /*0014*/ 	.word	0x00000000


	//----- nvinfo : EIATTR_FRAME_SIZE
	.align		4
.L_3:
        /*0018*/ 	.byte	0x04, 0x11
        /*001a*/ 	.short	(.L_5 - .L_4)
	.align		4
.L_4:
        /*001c*/ 	.word	index@(_Z6kernelPiS_Pfi)
        /*0020*/ 	.word	0x00000000


	//----- nvinfo : EIATTR_MIN_STACK_SIZE
	.align		4
.L_5:
        /*0024*/ 	.byte	0x04, 0x12
        /*0026*/ 	.short	(.L_7 - .L_6)
	.align		4
.L_6:
        /*0028*/ 	.word	index@(_Z6kernelPiS_Pfi)
        /*002c*/ 	.word	0x00000000
.L_7:


//--------------------- .nv.compat                --------------------------
	.section	.nv.compat,"",@"SHT_CUDA_COMPAT_INFO"
	.align	4
        /*0000*/ 	.byte	0x02, 0x09, 0x00, 0x00, 0x02, 0x02, 0x01, 0x00, 0x02, 0x05, 0x05, 0x00, 0x03, 0x07, 0x01, 0x01
        /*0010*/ 	.byte	0x02, 0x03, 0x00, 0x00, 0x02, 0x06, 0x01, 0x00, 0x04, 0x0b, 0x08, 0x00, 0x01, 0x00, 0x00, 0x00
        /*0020*/ 	.byte	0x00, 0x00, 0x00, 0x00


//--------------------- .nv.info._Z6kernelPiS_Pfi --------------------------
	.section	.nv.info._Z6kernelPiS_Pfi,"",@"SHT_CUDA_INFO"
	.sectionflags	@""
	.align	4


	//----- nvinfo : EIATTR_CUDA_API_VERSION
	.align		4
        /*0000*/ 	.byte	0x04, 0x37
        /*0002*/ 	.short	(.L_9 - .L_8)
.L_8:
        /*0004*/ 	.word	0x00000082


	//----- nvinfo : EIATTR_KPARAM_INFO
	.align		4
.L_9:
        /*0008*/ 	.byte	0x04, 0x17
        /*000a*/ 	.short	(.L_11 - .L_10)
.L_10:
        /*000c*/ 	.word	0x00000000
        /*0010*/ 	.short	0x0003
        /*0012*/ 	.short	0x0018
        /*0014*/ 	.byte	0x00, 0xf0, 0x11, 0x00


	//----- nvinfo : EIATTR_KPARAM_INFO
	.align		4
.L_11:
        /*0018*/ 	.byte	0x04, 0x17
        /*001a*/ 	.short	(.L_13 - .L_12)
.L_12:
        /*001c*/ 	.word	0x00000000
        /*0020*/ 	.short	0x0002
        /*0022*/ 	.short	0x0010
        /*0024*/ 	.byte	0x00, 0xf5, 0x21, 0x00


	//----- nvinfo : EIATTR_KPARAM_INFO
	.align		4
.L_13:
        /*0028*/ 	.byte	0x04, 0x17
        /*002a*/ 	.short	(.L_15 - .L_14)
.L_14:
        /*002c*/ 	.word	0x00000000
        /*0030*/ 	.short	0x0001
        /*0032*/ 	.short	0x0008
        /*0034*/ 	.byte	0x00, 0xf5, 0x21, 0x00


	//----- nvinfo : EIATTR_KPARAM_INFO
	.align		4
.L_15:
        /*0038*/ 	.byte	0x04, 0x17
        /*003a*/ 	.short	(.L_17 - .L_16)
.L_16:
        /*003c*/ 	.word	0x00000000
        /*0040*/ 	.short	0x0000
        /*0042*/ 	.short	0x0000
        /*0044*/ 	.byte	0x00, 0xf5, 0x21, 0x00


	//----- nvinfo : EIATTR_SPARSE_MMA_MASK
	.align		4
.L_17:
        /*0048*/ 	.byte	0x03, 0x50
        /*004a*/ 	.short	0x0000


	//----- nvinfo : EIATTR_MAXREG_COUNT
	.align		4
        /*004c*/ 	.byte	0x03, 0x1b
        /*004e*/ 	.short	0x00ff


	//----- nvinfo : EIATTR_MERCURY_ISA_VERSION
	.align		4
        /*0050*/ 	.byte	0x03, 0x5f
        /*0052*/ 	.short	0x0101


	//----- nvinfo : EIATTR_VRC_CTA_INIT_COUNT
	.align		4
        /*0054*/ 	.byte	0x02, 0x4a
	.zero		1
	.zero		1


	//----- nvinfo : EIATTR_EXIT_INSTR_OFFSETS
	.align		4
        /*0058*/ 	.byte	0x04, 0x1c
        /*005a*/ 	.short	(.L_19 - .L_18)


	//   ....[0]....
.L_18:
        /*005c*/ 	.word	0x00000070


	//   ....[1]....
        /*0060*/ 	.word	0x000002a0


	//----- nvinfo : EIATTR_CRS_STACK_SIZE
	.align		4
.L_19:
        /*0064*/ 	.byte	0x04, 0x1e
        /*0066*/ 	.short	(.L_21 - .L_20)
.L_20:
        /*0068*/ 	.word	0x00000000


	//----- nvinfo : EIATTR_CBANK_PARAM_SIZE
	.align		4
.L_21:
        /*006c*/ 	.byte	0x03, 0x19
        /*006e*/ 	.short	0x001c


	//----- nvinfo : EIATTR_PARAM_CBANK
	.align		4
        /*0070*/ 	.byte	0x04, 0x0a
        /*0072*/ 	.short	(.L_23 - .L_22)
	.align		4
.L_22:
        /*0074*/ 	.word	index@(.nv.constant0._Z6kernelPiS_Pfi)
        /*0078*/ 	.short	0x0380
        /*007a*/ 	.short	0x001c


	//----- nvinfo : EIATTR_SW_WAR
	.align		4
.L_23:
        /*007c*/ 	.byte	0x04, 0x36
        /*007e*/ 	.short	(.L_25 - .L_24)
.L_24:
        /*0080*/ 	.word	0x00000008
.L_25:


//--------------------- .nv.callgraph             --------------------------
	.section	.nv.callgraph,"",@"SHT_CUDA_CALLGRAPH"
	.align	4
	.sectionentsize	8
	.align		4
        /*0000*/ 	.word	0x00000000
	.align		4
        /*0004*/ 	.word	0xffffffff
	.align		4
        /*0008*/ 	.word	0x00000000
	.align		4
        /*000c*/ 	.word	0xfffffffe
	.align		4
        /*0010*/ 	.word	0x00000000
	.align		4
        /*0014*/ 	.word	0xfffffffd
	.align		4
        /*0018*/ 	.word	0x00000000
	.align		4
        /*001c*/ 	.word	0xfffffffc


//--------------------- .text._Z6kernelPiS_Pfi    --------------------------
	.section	.text._Z6kernelPiS_Pfi,"ax",@progbits
	.align	128
        .global         _Z6kernelPiS_Pfi
        .type           _Z6kernelPiS_Pfi,@function
        .size           _Z6kernelPiS_Pfi,(.L_x_8 - _Z6kernelPiS_Pfi)
        .other          _Z6kernelPiS_Pfi,@"STO_CUDA_ENTRY STV_DEFAULT"
_Z6kernelPiS_Pfi:
.text._Z6kernelPiS_Pfi:
[----:B------:R-:W-:Y:S01]  /*0000*/  LDC R1, c[0x0][0x37c] ;  /* 0x0000df00ff017b82 */ /* 0x000fe20000000800 */
[----:B------:R-:W0:Y:S07]  /*0010*/  S2R R3, SR_TID.X ;  /* 0x0000000000037919 */ /* 0x000e2e0000002100 */
[----:B------:R-:W0:Y:S01]  /*0020*/  S2UR UR4, SR_CTAID.X ;  /* 0x00000000000479c3 */ /* 0x000e220000002500 */
[----:B------:R-:W1:Y:S07]  /*0030*/  LDCU UR5, c[0x0][0x398] ;  /* 0x00007300ff0577ac */ /* 0x000e6e0008000800 */
[----:B------:R-:W0:Y:S02]  /*0040*/  LDC R0, c[0x0][0x360] ;  /* 0x0000d800ff007b82 */ /* 0x000e240000000800 */
[----:B0-----:R-:W-:-:S05]  /*0050*/  IMAD R0, R0, UR4, R3 ;  /* 0x0000000400007c24 */ /* 0x001fca000f8e0203 */
[----:B-1----:R-:W-:-:S13]  /*0060*/  ISETP.GE.AND P0, PT, R0, UR5, PT ;  /* 0x0000000500007c0c */ /* 0x002fda000bf06270 */
[----:B------:R-:W-:Y:S05]  /*0070*/  @P0 EXIT ;  /* 0x000000000000094d */ /* 0x000fea0003800000 */
[----:B------:R-:W0:Y:S01]  /*0080*/  LDC.64 R2, c[0x0][0x380] ;  /* 0x0000e000ff027b82 */ /* 0x000e220000000a00 */
[----:B------:R-:W1:Y:S01]  /*0090*/  LDCU.64 UR4, c[0x0][0x358] ;  /* 0x00006b00ff0477ac */ /* 0x000e620008000a00 */
[----:B------:R-:W-:-:S06]  /*00a0*/  VIADD R15, R0, 0x55a ;  /* 0x0000055a000f7836 */ /* 0x000fcc0000000000 */
[----:B------:R-:W2:Y:S01]  /*00b0*/  LDC.64 R8, c[0x0][0x388] ;  /* 0x0000e200ff087b82 */ /* 0x000ea20000000a00 */
[----:B0-----:R-:W-:-:S05]  /*00c0*/  IMAD.WIDE R2, R0, 0x4, R2 ;  /* 0x0000000400027825 */ /* 0x001fca00078e0202 */
[----:B-1----:R0:W-:Y:S01]  /*00d0*/  STG.E desc[UR4][R2.64], R0 ;  /* 0x0000000002007986 */ /* 0x0021e2000c101904 */
[----:B--2---:R-:W-:-:S05]  /*00e0*/  IMAD.WIDE R8, R0, 0x4, R8 ;  /* 0x0000000400087825 */ /* 0x004fca00078e0208 */
[----:B------:R1:W-:Y:S04]  /*00f0*/  STG.E desc[UR4][R8.64], R15 ;  /* 0x0000000f08007986 */ /* 0x0003e8000c101904 */
[----:B------:R-:W2:Y:S01]  /*0100*/  LDG.E R14, desc[UR4][R2.64] ;  /* 0x00000004020e7981 */ /* 0x000ea2000c1e1900 */
[----:B------:R-:W-:Y:S01]  /*0110*/  IMAD.MOV.U32 R6, RZ, RZ, 0x1 ;  /* 0x00000001ff067424 */ /* 0x000fe200078e00ff */
[----:B------:R-:W-:Y:S01]  /*0120*/  BSSY.RECONVERGENT B0, `(.L_x_0) ;  /* 0x0000013000007945 */ /* 0x000fe20003800200 */
[----:B--2---:R-:W2:Y:S02]  /*0130*/  I2F.F64 R4, R14 ;  /* 0x0000000e00047312 */ /* 0x004ea40000201c00 */
[----:B--2---:R-:W-:-:S06]  /*0140*/  DADD R4, R4, 0.5 ;  /* 0x3fe0000004047429 */ /* 0x004fcc0000000000 */
[----:B------:R-:W2:Y:S02]  /*0150*/  MUFU.RCP64H R7, R5 ;  /* 0x0000000500077308 */ /* 0x000ea40000001800 */
[----:B--2---:R-:W-:-:S08]  /*0160*/  DFMA R10, -R4, R6, 1 ;  /* 0x3ff00000040a742b */ /* 0x004fd00000000106 */
[----:B------:R-:W-:-:S08]  /*0170*/  DFMA R10, R10, R10, R10 ;  /* 0x0000000a0a0a722b */ /* 0x000fd0000000000a */
[----:B------:R-:W-:Y:S01]  /*0180*/  DFMA R10, R6, R10, R6 ;  /* 0x0000000a060a722b */ /* 0x000fe20000000006 */
[----:B------:R-:W2:Y:S07]  /*0190*/  I2F.F64 R6, R15 ;  /* 0x0000000f00067312 */ /* 0x000eae0000201c00 */
[----:B------:R-:W-:-:S08]  /*01a0*/  DFMA R12, -R4, R10, 1 ;  /* 0x3ff00000040c742b */ /* 0x000fd0000000010a */
[----:B------:R-:W-:Y:S01]  /*01b0*/  DFMA R12, R10, R12, R10 ;  /* 0x0000000c0a0c722b */ /* 0x000fe2000000000a */
[----:B--2---:R-:W-:-:S07]  /*01c0*/  FSETP.GEU.AND P1, PT, |R7|, 6.5827683646048100446e-37, PT ;  /* 0x036000000700780b */ /* 0x004fce0003f2e200 */
[----:B0-----:R-:W-:-:S08]  /*01d0*/  DMUL R2, R6, R12 ;  /* 0x0000000c06027228 */ /* 0x001fd00000000000 */
[----:B-1----:R-:W-:-:S08]  /*01e0*/  DFMA R8, -R4, R2, R6 ;  /* 0x000000020408722b */ /* 0x002fd00000000106 */
[----:B------:R-:W-:-:S10]  /*01f0*/  DFMA R2, R12, R8, R2 ;  /* 0x000000080c02722b */ /* 0x000fd40000000002 */
[----:B------:R-:W-:-:S05]  /*0200*/  FFMA R8, RZ, R5, R3 ;  /* 0x00000005ff087223 */ /* 0x000fca0000000003 */
[----:B------:R-:W-:-:S13]  /*0210*/  FSETP.GT.AND P0, PT, |R8|, 1.469367938527859385e-39, PT ;  /* 0x001000000800780b */ /* 0x000fda0003f04200 */
[----:B------:R-:W-:Y:S05]  /*0220*/  @P0 BRA P1, `(.L_x_1) ;  /* 0x0000000000080947 */ /* 0x000fea0000800000 */
[----:B------:R-:W-:-:S07]  /*0230*/  MOV R10, 0x250 ;  /* 0x00000250000a7802 */ /* 0x000fce0000000f00 */
[----:B------:R-:W-:Y:S05]  /*0240*/  CALL.REL.NOINC `($__internal_0_$__cuda_sm20_div_rn_f64_full) ;  /* 0x0000000000187944 */ /* 0x000fea0003c00000 */
.L_x_1:
[----:B------:R-:W-:Y:S05]  /*0250*/  BSYNC.RECONVERGENT B0 ;  /* 0x0000000000007941 */ /* 0x000fea0003800200 */
.L_x_0:
[----:B------:R-:W0:Y:S01]  /*0260*/  LDC.64 R4, c[0x0][0x390] ;  /* 0x0000e400ff047b82 */ /* 0x000e220000000a00 */
[----:B------:R-:W1:Y:S01]  /*0270*/  F2F.F32.F64 R3, R2 ;  /* 0x0000000200037310 */ /* 0x000e620000301000 */
[----:B0-----:R-:W-:-:S05]  /*0280*/  IMAD.WIDE R4, R0, 0x4, R4 ;  /* 0x0000000400047825 */ /* 0x001fca00078e0204 */
[----:B-1----:R-:W-:Y:S01]  /*0290*/  STG.E desc[UR4][R4.64], R3 ;  /* 0x0000000304007986 */ /* 0x002fe2000c101904 */
[----:B------:R-:W-:Y:S05]  /*02a0*/  EXIT ;  /* 0x000000000000794d */ /* 0x000fea0003800000 */
        .weak           $__internal_0_$__cuda_sm20_div_rn_f64_full
        .type           $__internal_0_$__cuda_sm20_div_rn_f64_full,@function
        .size           $__internal_0_$__cuda_sm20_div_rn_f64_full,(.L_x_8 - $__internal_0_$__cuda_sm20_div_rn_f64_full)
$__internal_0_$__cuda_sm20_div_rn_f64_full:
[C---:B------:R-:W-:Y:S01]  /*02b0*/  FSETP.GEU.AND P0, PT, |R5|.reuse, 1.469367938527859385e-39, PT ;  /* 0x001000000500780b */ /* 0x040fe20003f0e200 */
[----:B------:R-:W-:Y:S01]  /*02c0*/  IMAD.MOV.U32 R16, RZ, RZ, 0x1 ;  /* 0x00000001ff107424 */ /* 0x000fe200078e00ff */
[----:B------:R-:W-:Y:S01]  /*02d0*/  LOP3.LUT R2, R5, 0x800fffff, RZ, 0xc0, !PT ;  /* 0x800fffff05027812 */ /* 0x000fe200078ec0ff */
[----:B------:R-:W-:Y:S01]  /*02e0*/  BSSY.RECONVERGENT B1, `(.L_x_2) ;  /* 0x0000055000017945 */ /* 0x000fe20003800200 */
[C---:B------:R-:W-:Y:S02]  /*02f0*/  FSETP.GEU.AND P2, PT, |R7|.reuse, 1.469367938527859385e-39, PT ;  /* 0x001000000700780b */ /* 0x040fe40003f4e200 */
[----:B------:R-:W-:Y:S01]  /*0300*/  LOP3.LUT R3, R2, 0x3ff00000, RZ, 0xfc, !PT ;  /* 0x3ff0000002037812 */ /* 0x000fe200078efcff */
[----:B------:R-:W-:Y:S01]  /*0310*/  IMAD.MOV.U32 R2, RZ, RZ, R4 ;  /* 0x000000ffff027224 */ /* 0x000fe200078e0004 */
[----:B------:R-:W-:Y:S02]  /*0320*/  LOP3.LUT R11, R7, 0x7ff00000, RZ, 0xc0, !PT ;  /* 0x7ff00000070b7812 */ /* 0x000fe400078ec0ff */
[----:B------:R-:W-:-:S03]  /*0330*/  LOP3.LUT R14, R5, 0x7ff00000, RZ, 0xc0, !PT ;  /* 0x7ff00000050e7812 */ /* 0x000fc600078ec0ff */
[----:B------:R-:W-:Y:S01]  /*0340*/  @!P0 DMUL R2, R4, 8.98846567431157953865e+307 ;  /* 0x7fe0000004028828 */ /* 0x000fe20000000000 */
[----:B------:R-:W-:-:S03]  /*0350*/  ISETP.GE.U32.AND P1, PT, R11, R14, PT ;  /* 0x0000000e0b00720c */ /* 0x000fc60003f26070 */
[----:B------:R-:W-:Y:S01]  /*0360*/  @!P2 LOP3.LUT R12, R5, 0x7ff00000, RZ, 0xc0, !PT ;  /* 0x7ff00000050ca812 */ /* 0x000fe200078ec0ff */
[----:B------:R-:W-:Y:S01]  /*0370*/  @!P2 IMAD.MOV.U32 R18, RZ, RZ, RZ ;  /* 0x000000ffff12a224 */ /* 0x000fe200078e00ff */
[----:B------:R-:W0:Y:S02]  /*0380*/  MUFU.RCP64H R17, R3 ;  /* 0x0000000300117308 */ /* 0x000e240000001800 */
[----:B------:R-:W-:Y:S01]  /*0390*/  @!P2 ISETP.GE.U32.AND P3, PT, R11, R12, PT ;  /* 0x0000000c0b00a20c */ /* 0x000fe20003f66070 */
[----:B------:R-:W-:-:S05]  /*03a0*/  IMAD.MOV.U32 R12, RZ, RZ, 0x1ca00000 ;  /* 0x1ca00000ff0c7424 */ /* 0x000fca00078e00ff */
[----:B------:R-:W-:-:S04]  /*03b0*/  @!P2 SEL R13, R12, 0x63400000, !P3 ;  /* 0x634000000c0da807 */ /* 0x000fc80005800000 */
[----:B------:R-:W-:-:S04]  /*03c0*/  @!P2 LOP3.LUT R13, R13, 0x80000000, R7, 0xf8, !PT ;  /* 0x800000000d0da812 */ /* 0x000fc800078ef807 */
[----:B------:R-:W-:Y:S01]  /*03d0*/  @!P2 LOP3.LUT R19, R13, 0x100000, RZ, 0xfc, !PT ;  /* 0x001000000d13a812 */ /* 0x000fe200078efcff */
[----:B0-----:R-:W-:-:S08]  /*03e0*/  DFMA R8, R16, -R2, 1 ;  /* 0x3ff000001008742b */ /* 0x001fd00000000802 */
[----:B------:R-:W-:-:S08]  /*03f0*/  DFMA R8, R8, R8, R8 ;  /* 0x000000080808722b */ /* 0x000fd00000000008 */
[----:B------:R-:W-:Y:S01]  /*0400*/  DFMA R16, R16, R8, R16 ;  /* 0x000000081010722b */ /* 0x000fe20000000010 */
[----:B------:R-:W-:Y:S01]  /*0410*/  SEL R9, R12, 0x63400000, !P1 ;  /* 0x634000000c097807 */ /* 0x000fe20004800000 */
[----:B------:R-:W-:-:S03]  /*0420*/  IMAD.MOV.U32 R8, RZ, RZ, R6 ;  /* 0x000000ffff087224 */ /* 0x000fc600078e0006 */
[----:B------:R-:W-:-:S03]  /*0430*/  LOP3.LUT R9, R9, 0x800fffff, R7, 0xf8, !PT ;  /* 0x800fffff09097812 */ /* 0x000fc600078ef807 */
[----:B------:R-:W-:-:S03]  /*0440*/  DFMA R20, R16, -R2, 1 ;  /* 0x3ff000001014742b */ /* 0x000fc60000000802 */
[----:B------:R-:W-:-:S05]  /*0450*/  @!P2 DFMA R8, R8, 2, -R18 ;  /* 0x400000000808a82b */ /* 0x000fca0000000812 */
[----:B------:R-:W-:Y:S01]  /*0460*/  DFMA R16, R16, R20, R16 ;  /* 0x000000141010722b */ /* 0x000fe20000000010 */
[----:B------:R-:W-:Y:S02]  /*0470*/  IMAD.MOV.U32 R21, RZ, RZ, R11 ;  /* 0x000000ffff157224 */ /* 0x000fe400078e000b */
[----:B------:R-:W-:Y:S01]  /*0480*/  IMAD.MOV.U32 R20, RZ, RZ, R14 ;  /* 0x000000ffff147224 */ /* 0x000fe200078e000e */
[----:B------:R-:W-:Y:S02]  /*0490*/  @!P0 LOP3.LUT R20, R3, 0x7ff00000, RZ, 0xc0, !PT ;  /* 0x7ff0000003148812 */ /* 0x000fe400078ec0ff */
[----:B------:R-:W-:Y:S02]  /*04a0*/  @!P2 LOP3.LUT R21, R9, 0x7ff00000, RZ, 0xc0, !PT ;  /* 0x7ff000000915a812 */ /* 0x000fe400078ec0ff */
[----:B------:R-:W-:Y:S01]  /*04b0*/  DMUL R18, R16, R8 ;  /* 0x0000000810127228 */ /* 0x000fe20000000000 */
[----:B------:R-:W-:Y:S02]  /*04c0*/  VIADD R22, R20, 0xffffffff ;  /* 0xffffffff14167836 */ /* 0x000fe40000000000 */
[----:B------:R-:W-:-:S05]  /*04d0*/  VIADD R13, R21, 0xffffffff ;  /* 0xffffffff150d7836 */ /* 0x000fca0000000000 */
[----:B------:R-:W-:Y:S01]  /*04e0*/  DFMA R14, R18, -R2, R8 ;  /* 0x80000002120e722b */ /* 0x000fe20000000008 */
[----:B------:R-:W-:-:S04]  /*04f0*/  ISETP.GT.U32.AND P0, PT, R13, 0x7feffffe, PT ;  /* 0x7feffffe0d00780c */ /* 0x000fc80003f04070 */
[----:B------:R-:W-:-:S03]  /*0500*/  ISETP.GT.U32.OR P0, PT, R22, 0x7feffffe, P0 ;  /* 0x7feffffe1600780c */ /* 0x000fc60000704470 */
[----:B------:R-:W-:-:S10]  /*0510*/  DFMA R14, R16, R14, R18 ;  /* 0x0000000e100e722b */ /* 0x000fd40000000012 */
[----:B------:R-:W-:Y:S05]  /*0520*/  @P0 BRA `(.L_x_3) ;  /* 0x00000000006c0947 */ /* 0x000fea0003800000 */
[----:B------:R-:W-:-:S04]  /*0530*/  LOP3.LUT R16, R5, 0x7ff00000, RZ, 0xc0, !PT ;  /* 0x7ff0000005107812 */ /* 0x000fc800078ec0ff */
[CC--:B------:R-:W-:Y:S02]  /*0540*/  VIADDMNMX R6, R11.reuse, -R16.reuse, 0xb9600000, !PT ;  /* 0xb96000000b067446 */ /* 0x0c0fe40007800910 */
[----:B------:R-:W-:Y:S02]  /*0550*/  ISETP.GE.U32.AND P0, PT, R11, R16, PT ;  /* 0x000000100b00720c */ /* 0x000fe40003f06070 */
[----:B------:R-:W-:Y:S02]  /*0560*/  VIMNMX R6, PT, PT, R6, 0x46a00000, PT ;  /* 0x46a0000006067848 */ /* 0x000fe40003fe0100 */
[----:B------:R-:W-:-:S05]  /*0570*/  SEL R11, R12, 0x63400000, !P0 ;  /* 0x634000000c0b7807 */ /* 0x000fca0004000000 */
[----:B------:R-:W-:Y:S02]  /*0580*/  IMAD.IADD R11, R6, 0x1, -R11 ;  /* 0x00000001060b7824 */ /* 0x000fe400078e0a0b */
[----:B------:R-:W-:Y:S02]  /*0590*/  IMAD.MOV.U32 R6, RZ, RZ, RZ ;  /* 0x000000ffff067224 */ /* 0x000fe400078e00ff */
[----:B------:R-:W-:-:S06]  /*05a0*/  VIADD R7, R11, 0x7fe00000 ;  /* 0x7fe000000b077836 */ /* 0x000fcc0000000000 */
[----:B------:R-:W-:-:S10]  /*05b0*/  DMUL R12, R14, R6 ;  /* 0x000000060e0c7228 */ /* 0x000fd40000000000 */
[----:B------:R-:W-:-:S13]  /*05c0*/  FSETP.GTU.AND P0, PT, |R13|, 1.469367938527859385e-39, PT ;  /* 0x001000000d00780b */ /* 0x000fda0003f0c200 */
[----:B------:R-:W-:Y:S05]  /*05d0*/  @P0 BRA `(.L_x_4) ;  /* 0x0000000000940947 */ /* 0x000fea0003800000 */
[----:B------:R-:W-:Y:S01]  /*05e0*/  DFMA R2, R14, -R2, R8 ;  /* 0x800000020e02722b */ /* 0x000fe20000000008 */
[----:B------:R-:W-:-:S09]  /*05f0*/  IMAD.MOV.U32 R6, RZ, RZ, RZ ;  /* 0x000000ffff067224 */ /* 0x000fd200078e00ff */
[C---:B------:R-:W-:Y:S02]  /*0600*/  FSETP.NEU.AND P0, PT, R3.reuse, RZ, PT ;  /* 0x000000ff0300720b */ /* 0x040fe40003f0d000 */
[----:B------:R-:W-:-:S04]  /*0610*/  LOP3.LUT R5, R3, 0x80000000, R5, 0x48, !PT ;  /* 0x8000000003057812 */ /* 0x000fc800078e4805 */
[----:B------:R-:W-:-:S07]  /*0620*/  LOP3.LUT R7, R5, R7, RZ, 0xfc, !PT ;  /* 0x0000000705077212 */ /* 0x000fce00078efcff */
[----:B------:R-:W-:Y:S05]  /*0630*/  @!P0 BRA `(.L_x_4) ;  /* 0x00000000007c8947 */ /* 0x000fea0003800000 */
[----:B------:R-:W-:Y:S01]  /*0640*/  IMAD.MOV R3, RZ, RZ, -R11 ;  /* 0x000000ffff037224 */ /* 0x000fe200078e0a0b */
[----:B------:R-:W-:Y:S01]  /*0650*/  DMUL.RP R6, R14, R6 ;  /* 0x000000060e067228 */ /* 0x000fe20000008000 */
[----:B------:R-:W-:Y:S01]  /*0660*/  IMAD.MOV.U32 R2, RZ, RZ, RZ ;  /* 0x000000ffff027224 */ /* 0x000fe200078e00ff */
[----:B------:R-:W-:-:S05]  /*0670*/  IADD3 R11, PT, PT, -R11, -0x43300000, RZ ;  /* 0xbcd000000b0b7810 */ /* 0x000fca0007ffe1ff */
[----:B------:R-:W-:-:S03]  /*0680*/  DFMA R2, R12, -R2, R14 ;  /* 0x800000020c02722b */ /* 0x000fc6000000000e */
[----:B------:R-:W-:-:S07]  /*0690*/  LOP3.LUT R5, R7, R5, RZ, 0x3c, !PT ;  /* 0x0000000507057212 */ /* 0x000fce00078e3cff */
[----:B------:R-:W-:-:S04]  /*06a0*/  FSETP.NEU.AND P0, PT, |R3|, R11, PT ;  /* 0x0000000b0300720b */ /* 0x000fc80003f0d200 */
[----:B------:R-:W-:Y:S02]  /*06b0*/  FSEL R12, R6, R12, !P0 ;  /* 0x0000000c060c7208 */ /* 0x000fe40004000000 */
[----:B------:R-:W-:Y:S01]  /*06c0*/  FSEL R13, R5, R13, !P0 ;  /* 0x0000000d050d7208 */ /* 0x000fe20004000000 */
[----:B------:R-:W-:Y:S06]  /*06d0*/  BRA `(.L_x_4) ;  /* 0x0000000000547947 */ /* 0x000fec0003800000 */
.L_x_3:
[----:B------:R-:W-:-:S14]  /*06e0*/  DSETP.NAN.AND P0, PT, R6, R6, PT ;  /* 0x000000060600722a */ /* 0x000fdc0003f08000 */
[----:B------:R-:W-:Y:S05]  /*06f0*/  @P0 BRA `(.L_x_5) ;  /* 0x0000000000440947 */ /* 0x000fea0003800000 */
[----:B------:R-:W-:-:S14]  /*0700*/  DSETP.NAN.AND P0, PT, R4, R4, PT ;  /* 0x000000040400722a */ /* 0x000fdc0003f08000 */
[----:B------:R-:W-:Y:S05]  /*0710*/  @P0 BRA `(.L_x_6) ;  /* 0x0000000000300947 */ /* 0x000fea0003800000 */
[----:B------:R-:W-:Y:S01]  /*0720*/  ISETP.NE.AND P0, PT, R21, R20, PT ;  /* 0x000000141500720c */ /* 0x000fe20003f05270 */
[----:B------:R-:W-:Y:S02]  /*0730*/  IMAD.MOV.U32 R12, RZ, RZ, 0x0 ;  /* 0x00000000ff0c7424 */ /* 0x000fe400078e00ff */
[----:B------:R-:W-:-:S10]  /*0740*/  IMAD.MOV.U32 R13, RZ, RZ, -0x80000 ;  /* 0xfff80000ff0d7424 */ /* 0x000fd400078e00ff */
[----:B------:R-:W-:Y:S05]  /*0750*/  @!P0 BRA `(.L_x_4) ;  /* 0x0000000000348947 */ /* 0x000fea0003800000 */
[----:B------:R-:W-:Y:S02]  /*0760*/  ISETP.NE.AND P0, PT, R21, 0x7ff00000, PT ;  /* 0x7ff000001500780c */ /* 0x000fe40003f05270 */
[----:B------:R-:W-:Y:S02]  /*0770*/  LOP3.LUT R13, R7, 0x80000000, R5, 0x48, !PT ;  /* 0x80000000070d7812 */ /* 0x000fe400078e4805 */
[----:B------:R-:W-:-:S13]  /*0780*/  ISETP.EQ.OR P0, PT, R20, RZ, !P0 ;  /* 0x000000ff1400720c */ /* 0x000fda0004702670 */
[----:B------:R-:W-:Y:S01]  /*0790*/  @P0 LOP3.LUT R2, R13, 0x7ff00000, RZ, 0xfc, !PT ;  /* 0x7ff000000d020812 */ /* 0x000fe200078efcff */
[----:B------:R-:W-:Y:S02]  /*07a0*/  @!P0 IMAD.MOV.U32 R12, RZ, RZ, RZ ;  /* 0x000000ffff0c8224 */ /* 0x000fe400078e00ff */
[----:B------:R-:W-:Y:S02]  /*07b0*/  @P0 IMAD.MOV.U32 R12, RZ, RZ, RZ ;  /* 0x000000ffff0c0224 */ /* 0x000fe400078e00ff */
[----:B------:R-:W-:Y:S01]  /*07c0*/  @P0 IMAD.MOV.U32 R13, RZ, RZ, R2 ;  /* 0x000000ffff0d0224 */ /* 0x000fe200078e0002 */
[----:B------:R-:W-:Y:S06]  /*07d0*/  BRA `(.L_x_4) ;  /* 0x0000000000147947 */ /* 0x000fec0003800000 */
.L_x_6:
[----:B------:R-:W-:Y:S01]  /*07e0*/  LOP3.LUT R13, R5, 0x80000, RZ, 0xfc, !PT ;  /* 0x00080000050d7812 */ /* 0x000fe200078efcff */
[----:B------:R-:W-:Y:S01]  /*07f0*/  IMAD.MOV.U32 R12, RZ, RZ, R4 ;  /* 0x000000ffff0c7224 */ /* 0x000fe200078e0004 */
[----:B------:R-:W-:Y:S06]  /*0800*/  BRA `(.L_x_4) ;  /* 0x0000000000087947 */ /* 0x000fec0003800000 */
.L_x_5:
[----:B------:R-:W-:Y:S01]  /*0810*/  LOP3.LUT R13, R7, 0x80000, RZ, 0xfc, !PT ;  /* 0x00080000070d7812 */ /* 0x000fe200078efcff */
[----:B------:R-:W-:-:S07]  /*0820*/  IMAD.MOV.U32 R12, RZ, RZ, R6 ;  /* 0x000000ffff0c7224 */ /* 0x000fce00078e0006 */
.L_x_4:
[----:B------:R-:W-:Y:S05]  /*0830*/  BSYNC.RECONVERGENT B1 ;  /* 0x0000000000017941 */ /* 0x000fea0003800200 */
.L_x_2:
[----:B------:R-:W-:Y:S02]  /*0840*/  IMAD.MOV.U32 R11, RZ, RZ, 0x0 ;  /* 0x00000000ff0b7424 */ /* 0x000fe400078e00ff */
[----:B------:R-:W-:Y:S02]  /*0850*/  IMAD.MOV.U32 R2, RZ, RZ, R12 ;  /* 0x000000ffff027224 */ /* 0x000fe400078e000c */
[----:B------:R-:W-:Y:S01]  /*0860*/  IMAD.MOV.U32 R3, RZ, RZ, R13 ;  /* 0x000000ffff037224 */ /* 0x000fe200078e000d */
[----:B------:R-:W-:Y:S06]  /*0870*/  RET.REL.NODEC R10 `(_Z6kernelPiS_Pfi) ;  /* 0xfffffff40ae07950 */ /* 0x000fec0003c3ffff */
.L_x_7:
[----:B------:R-:W-:-:S00]  /*0880*/  BRA `(.L_x_7) ;  /* 0xfffffffc00fc7947 */ /* 0x000fc0000383ffff */
[----:B------:R-:W-:-:S00]  /*0890*/  NOP ;  /* 0x0000000000007918 */ /* 0x000fc00000000000 */
        /* <DEDUP_REMOVED lines=14> */
.L_x_8:


//--------------------- .nv.shared.reserved.0     --------------------------
	.section	.nv.shared.reserved.0,"aw",@nobits
	.weak		__nv_reservedSMEM_offset_0_alias
	.size		__nv_reservedSMEM_offset_0_alias, 0, 64
	.other		__nv_reservedSMEM_offset_0_alias,@"STO_CUDA_RESERVED_SHARED STV_DEFAULT"
__nv_reservedSMEM_offset_0_alias:
	.zero		0
	.zero		64


//--------------------- .nv.constant0._Z6kernelPiS_Pfi --------------------------
	.section	.nv.constant0._Z6kernelPiS_Pfi,"a",@progbits
	.sectionflags	@""
	.align	4
.nv.constant0._Z6kernelPiS_Pfi:
	.zero		924


//--------------------- SYMBOLS --------------------------

	.type		.nv.reservedSmem.offset0,@object
	.size		.nv.reservedSmem.offset0,0x4
